//
// Generated by NVIDIA NVVM Compiler
//
// Compiler Build ID: CL-36424714
// Cuda compilation tools, release 13.0, V13.0.88
// Based on NVVM 20.0.0
//

.version 9.0
.target sm_100
.address_size 64

	// .globl	_Z20tiled_mat_mul_kernelPfS_S_iii
.extern .func __assertfail
(
	.param .b64 __assertfail_param_0,
	.param .b64 __assertfail_param_1,
	.param .b32 __assertfail_param_2,
	.param .b64 __assertfail_param_3,
	.param .b64 __assertfail_param_4
)
;
.global .align 1 .b8 __unnamed_1[68] = {118, 111, 105, 100, 32, 116, 105, 108, 101, 100, 95, 109, 97, 116, 95, 109, 117, 108, 95, 107, 101, 114, 110, 101, 108, 40, 102, 108, 111, 97, 116, 32, 42, 44, 32, 102, 108, 111, 97, 116, 32, 42, 44, 32, 102, 108, 111, 97, 116, 32, 42, 44, 32, 105, 110, 116, 44, 32, 105, 110, 116, 44, 32, 105, 110, 116, 41};
// _ZZ20tiled_mat_mul_kernelPfS_S_iiiE4sh_A has been demoted
// _ZZ20tiled_mat_mul_kernelPfS_S_iiiE4sh_B has been demoted
.global .align 1 .b8 $str[25] = {84, 73, 76, 69, 95, 87, 73, 68, 84, 72, 32, 61, 61, 32, 98, 108, 111, 99, 107, 68, 105, 109, 46, 120};
.global .align 1 .b8 $str$1[27] = {47, 116, 109, 112, 47, 115, 97, 115, 115, 95, 99, 117, 95, 113, 108, 113, 120, 108, 100, 98, 48, 47, 107, 46, 99, 117};
.global .align 1 .b8 $str$2[25] = {84, 73, 76, 69, 95, 87, 73, 68, 84, 72, 32, 61, 61, 32, 98, 108, 111, 99, 107, 68, 105, 109, 46, 121};

.visible .entry _Z20tiled_mat_mul_kernelPfS_S_iii(
	.param .u64 .ptr .align 1 _Z20tiled_mat_mul_kernelPfS_S_iii_param_0,
	.param .u64 .ptr .align 1 _Z20tiled_mat_mul_kernelPfS_S_iii_param_1,
	.param .u64 .ptr .align 1 _Z20tiled_mat_mul_kernelPfS_S_iii_param_2,
	.param .u32 _Z20tiled_mat_mul_kernelPfS_S_iii_param_3,
	.param .u32 _Z20tiled_mat_mul_kernelPfS_S_iii_param_4,
	.param .u32 _Z20tiled_mat_mul_kernelPfS_S_iii_param_5
)
{
	.reg .pred 	%p<14>;
	.reg .b32 	%r<36>;
	.reg .b32 	%f<115>;
	.reg .b64 	%rd<25>;
	// demoted variable
	.shared .align 4 .b8 _ZZ20tiled_mat_mul_kernelPfS_S_iiiE4sh_A[4096];
	// demoted variable
	.shared .align 4 .b8 _ZZ20tiled_mat_mul_kernelPfS_S_iiiE4sh_B[4096];
	ld.param.u64 	%rd3, [_Z20tiled_mat_mul_kernelPfS_S_iii_param_0];
	ld.param.u64 	%rd4, [_Z20tiled_mat_mul_kernelPfS_S_iii_param_1];
	ld.param.u64 	%rd5, [_Z20tiled_mat_mul_kernelPfS_S_iii_param_2];
	ld.param.u32 	%r15, [_Z20tiled_mat_mul_kernelPfS_S_iii_param_3];
	ld.param.u32 	%r16, [_Z20tiled_mat_mul_kernelPfS_S_iii_param_4];
	ld.param.u32 	%r17, [_Z20tiled_mat_mul_kernelPfS_S_iii_param_5];
	mov.u32 	%r18, %ntid.x;
	setp.eq.s32 	%p1, %r18, 32;
	@%p1 bra 	$L__BB0_2;
	mov.u64 	%rd6, $str;
	cvta.global.u64 	%rd7, %rd6;
	mov.u64 	%rd8, $str$1;
	cvta.global.u64 	%rd9, %rd8;
	mov.u64 	%rd10, __unnamed_1;
	cvta.global.u64 	%rd11, %rd10;
	{ // callseq 0, 0
	.param .b64 param0;
	st.param.b64 	[param0], %rd7;
	.param .b64 param1;
	st.param.b64 	[param1], %rd9;
	.param .b32 param2;
	st.param.b32 	[param2], 17;
	.param .b64 param3;
	st.param.b64 	[param3], %rd11;
	.param .b64 param4;
	st.param.b64 	[param4], 1;
	call.uni 
	__assertfail, 
	(
	param0, 
	param1, 
	param2, 
	param3, 
	param4
	);
	} // callseq 0
$L__BB0_2:
	mov.u32 	%r19, %ntid.y;
	setp.eq.s32 	%p2, %r19, 32;
	@%p2 bra 	$L__BB0_4;
	mov.u64 	%rd12, $str$2;
	cvta.global.u64 	%rd13, %rd12;
	mov.u64 	%rd14, $str$1;
	cvta.global.u64 	%rd15, %rd14;
	mov.u64 	%rd16, __unnamed_1;
	cvta.global.u64 	%rd17, %rd16;
	{ // callseq 1, 0
	.param .b64 param0;
	st.param.b64 	[param0], %rd13;
	.param .b64 param1;
	st.param.b64 	[param1], %rd15;
	.param .b32 param2;
	st.param.b32 	[param2], 18;
	.param .b64 param3;
	st.param.b64 	[param3], %rd17;
	.param .b64 param4;
	st.param.b64 	[param4], 1;
	call.uni 
	__assertfail, 
	(
	param0, 
	param1, 
	param2, 
	param3, 
	param4
	);
	} // callseq 1
$L__BB0_4:
	mov.u32 	%r20, %ctaid.y;
	mov.u32 	%r21, %ctaid.x;
	mov.u32 	%r1, %tid.y;
	mov.u32 	%r2, %tid.x;
	shl.b32 	%r22, %r20, 5;
	add.s32 	%r3, %r22, %r1;
	shl.b32 	%r23, %r21, 5;
	add.s32 	%r4, %r23, %r2;
	cvt.rn.f32.s32 	%f10, %r16;
	mul.f32 	%f11, %f10, 0f3D000000;
	cvt.rpi.f32.f32 	%f1, %f11;
	setp.leu.f32 	%p3, %f1, 0f00000000;
	mov.f32 	%f114, 0f00000000;
	@%p3 bra 	$L__BB0_11;
	shl.b32 	%r25, %r1, 7;
	mov.u32 	%r26, _ZZ20tiled_mat_mul_kernelPfS_S_iiiE4sh_A;
	add.s32 	%r5, %r26, %r25;
	shl.b32 	%r27, %r2, 2;
	add.s32 	%r6, %r5, %r27;
	mul.lo.s32 	%r7, %r16, %r3;
	mov.u32 	%r28, _ZZ20tiled_mat_mul_kernelPfS_S_iiiE4sh_B;
	add.s32 	%r9, %r28, %r27;
	add.s32 	%r8, %r9, %r25;
	cvta.to.global.u64 	%rd1, %rd3;
	cvta.to.global.u64 	%rd2, %rd4;
	mov.f32 	%f114, 0f00000000;
	mov.b32 	%r35, 0;
$L__BB0_6:
	setp.ge.s32 	%p4, %r3, %r15;
	shl.b32 	%r11, %r35, 5;
	add.s32 	%r29, %r11, %r2;
	setp.ge.s32 	%p5, %r29, %r16;
	mov.f32 	%f112, 0f00000000;
	or.pred  	%p6, %p4, %p5;
	@%p6 bra 	$L__BB0_8;
	add.s32 	%r30, %r29, %r7;
	mul.wide.s32 	%rd18, %r30, 4;
	add.s64 	%rd19, %rd1, %rd18;
	ld.global.f32 	%f112, [%rd19];
$L__BB0_8:
	setp.ge.s32 	%p7, %r4, %r17;
	st.shared.f32 	[%r6], %f112;
	add.s32 	%r13, %r11, %r1;
	setp.ge.s32 	%p8, %r13, %r16;
	mov.f32 	%f113, 0f00000000;
	or.pred  	%p9, %p7, %p8;
	@%p9 bra 	$L__BB0_10;
	mad.lo.s32 	%r32, %r13, %r17, %r4;
	mul.wide.s32 	%rd20, %r32, 4;
	add.s64 	%rd21, %rd2, %rd20;
	ld.global.f32 	%f113, [%rd21];
$L__BB0_10:
	st.shared.f32 	[%r8], %f113;
	bar.sync 	0;
	ld.shared.f32 	%f15, [%r5];
	ld.shared.f32 	%f16, [%r9];
	fma.rn.f32 	%f17, %f15, %f16, %f114;
	ld.shared.f32 	%f18, [%r5+4];
	ld.shared.f32 	%f19, [%r9+128];
	fma.rn.f32 	%f20, %f18, %f19, %f17;
	ld.shared.f32 	%f21, [%r5+8];
	ld.shared.f32 	%f22, [%r9+256];
	fma.rn.f32 	%f23, %f21, %f22, %f20;
	ld.shared.f32 	%f24, [%r5+12];
	ld.shared.f32 	%f25, [%r9+384];
	fma.rn.f32 	%f26, %f24, %f25, %f23;
	ld.shared.f32 	%f27, [%r5+16];
	ld.shared.f32 	%f28, [%r9+512];
	fma.rn.f32 	%f29, %f27, %f28, %f26;
	ld.shared.f32 	%f30, [%r5+20];
	ld.shared.f32 	%f31, [%r9+640];
	fma.rn.f32 	%f32, %f30, %f31, %f29;
	ld.shared.f32 	%f33, [%r5+24];
	ld.shared.f32 	%f34, [%r9+768];
	fma.rn.f32 	%f35, %f33, %f34, %f32;
	ld.shared.f32 	%f36, [%r5+28];
	ld.shared.f32 	%f37, [%r9+896];
	fma.rn.f32 	%f38, %f36, %f37, %f35;
	ld.shared.f32 	%f39, [%r5+32];
	ld.shared.f32 	%f40, [%r9+1024];
	fma.rn.f32 	%f41, %f39, %f40, %f38;
	ld.shared.f32 	%f42, [%r5+36];
	ld.shared.f32 	%f43, [%r9+1152];
	fma.rn.f32 	%f44, %f42, %f43, %f41;
	ld.shared.f32 	%f45, [%r5+40];
	ld.shared.f32 	%f46, [%r9+1280];
	fma.rn.f32 	%f47, %f45, %f46, %f44;
	ld.shared.f32 	%f48, [%r5+44];
	ld.shared.f32 	%f49, [%r9+1408];
	fma.rn.f32 	%f50, %f48, %f49, %f47;
	ld.shared.f32 	%f51, [%r5+48];
	ld.shared.f32 	%f52, [%r9+1536];
	fma.rn.f32 	%f53, %f51, %f52, %f50;
	ld.shared.f32 	%f54, [%r5+52];
	ld.shared.f32 	%f55, [%r9+1664];
	fma.rn.f32 	%f56, %f54, %f55, %f53;
	ld.shared.f32 	%f57, [%r5+56];
	ld.shared.f32 	%f58, [%r9+1792];
	fma.rn.f32 	%f59, %f57, %f58, %f56;
	ld.shared.f32 	%f60, [%r5+60];
	ld.shared.f32 	%f61, [%r9+1920];
	fma.rn.f32 	%f62, %f60, %f61, %f59;
	ld.shared.f32 	%f63, [%r5+64];
	ld.shared.f32 	%f64, [%r9+2048];
	fma.rn.f32 	%f65, %f63, %f64, %f62;
	ld.shared.f32 	%f66, [%r5+68];
	ld.shared.f32 	%f67, [%r9+2176];
	fma.rn.f32 	%f68, %f66, %f67, %f65;
	ld.shared.f32 	%f69, [%r5+72];
	ld.shared.f32 	%f70, [%r9+2304];
	fma.rn.f32 	%f71, %f69, %f70, %f68;
	ld.shared.f32 	%f72, [%r5+76];
	ld.shared.f32 	%f73, [%r9+2432];
	fma.rn.f32 	%f74, %f72, %f73, %f71;
	ld.shared.f32 	%f75, [%r5+80];
	ld.shared.f32 	%f76, [%r9+2560];
	fma.rn.f32 	%f77, %f75, %f76, %f74;
	ld.shared.f32 	%f78, [%r5+84];
	ld.shared.f32 	%f79, [%r9+2688];
	fma.rn.f32 	%f80, %f78, %f79, %f77;
	ld.shared.f32 	%f81, [%r5+88];
	ld.shared.f32 	%f82, [%r9+2816];
	fma.rn.f32 	%f83, %f81, %f82, %f80;
	ld.shared.f32 	%f84, [%r5+92];
	ld.shared.f32 	%f85, [%r9+2944];
	fma.rn.f32 	%f86, %f84, %f85, %f83;
	ld.shared.f32 	%f87, [%r5+96];
	ld.shared.f32 	%f88, [%r9+3072];
	fma.rn.f32 	%f89, %f87, %f88, %f86;
	ld.shared.f32 	%f90, [%r5+100];
	ld.shared.f32 	%f91, [%r9+3200];
	fma.rn.f32 	%f92, %f90, %f91, %f89;
	ld.shared.f32 	%f93, [%r5+104];
	ld.shared.f32 	%f94, [%r9+3328];
	fma.rn.f32 	%f95, %f93, %f94, %f92;
	ld.shared.f32 	%f96, [%r5+108];
	ld.shared.f32 	%f97, [%r9+3456];
	fma.rn.f32 	%f98, %f96, %f97, %f95;
	ld.shared.f32 	%f99, [%r5+112];
	ld.shared.f32 	%f100, [%r9+3584];
	fma.rn.f32 	%f101, %f99, %f100, %f98;
	ld.shared.f32 	%f102, [%r5+116];
	ld.shared.f32 	%f103, [%r9+3712];
	fma.rn.f32 	%f104, %f102, %f103, %f101;
	ld.shared.f32 	%f105, [%r5+120];
	ld.shared.f32 	%f106, [%r9+3840];
	fma.rn.f32 	%f107, %f105, %f106, %f104;
	ld.shared.f32 	%f108, [%r5+124];
	ld.shared.f32 	%f109, [%r9+3968];
	fma.rn.f32 	%f114, %f108, %f109, %f107;
	bar.sync 	0;
	add.s32 	%r35, %r35, 1;
	cvt.rn.f32.u32 	%f110, %r35;
	setp.gt.f32 	%p10, %f1, %f110;
	@%p10 bra 	$L__BB0_6;
$L__BB0_11:
	setp.ge.s32 	%p11, %r3, %r15;
	setp.ge.s32 	%p12, %r4, %r17;
	or.pred  	%p13, %p11, %p12;
	@%p13 bra 	$L__BB0_13;
	mad.lo.s32 	%r34, %r17, %r3, %r4;
	cvta.to.global.u64 	%rd22, %rd5;
	mul.wide.u32 	%rd23, %r34, 4;
	add.s64 	%rd24, %rd22, %rd23;
	st.global.f32 	[%rd24], %f114;
$L__BB0_13:
	ret;

}


// ===== COMPILED SASS (sm_100) =====

	.target	sm_100

	.elftype	@"ET_EXEC"


//--------------------- .note.nv.tkinfo           --------------------------
	.section	.note.nv.tkinfo,"",@"SHT_NOTE"
	.sectionflags	@"SHF_NOTE_NV_TKINFO"
	.tkinfo
        /*0018*/ 	.word	0x00000002
        /*0030*/ 	.string	""
        /*0030*/ 	.string	"ptxas"
        /*0030*/ 	.string	"Cuda compilation tools, release 13.0, V13.0.88"
        /*0030*/ 	.string	"Build cuda_13.0.r13.0/compiler.36424714_0"
        /*0030*/ 	.string	"-arch sm_100 -m 64 "



//--------------------- .note.nv.cuinfo           --------------------------
	.section	.note.nv.cuinfo,"",@"SHT_NOTE"
	.sectionflags	@"SHF_NOTE_NV_CUINFO"
        /*0018*/ 	.short	0x0002
        /*001a*/ 	.short	0x0064
        /*001c*/ 	.short	0x0082
	.zero		2


//--------------------- .nv.info                  --------------------------
	.section	.nv.info,"",@"SHT_CUDA_INFO"
	.align	4


	//----- nvinfo : EIATTR_REGCOUNT
	.align		4
        /*0000*/ 	.byte	0x04, 0x2f
        /*0002*/ 	.short	(.L_5 - .L_4)
	.align		4
.L_4:
        /*0004*/ 	.word	index@(_Z20tiled_mat_mul_kernelPfS_S_iii)
        /*0008*/ 	.word	0x00000020


	//----- nvinfo : EIATTR_FRAME_SIZE
	.align		4
.L_5:
        /*000c*/ 	.byte	0x04, 0x11
        /*000e*/ 	.short	(.L_7 - .L_6)
	.align		4
.L_6:
        /*0010*/ 	.word	index@(_Z20tiled_mat_mul_kernelPfS_S_iii)
        /*0014*/ 	.word	0x00000000


	//----- nvinfo : EIATTR_MIN_STACK_SIZE
	.align		4
.L_7:
        /*0018*/ 	.byte	0x04, 0x12
        /*001a*/ 	.short	(.L_9 - .L_8)
	.align		4
.L_8:
        /*001c*/ 	.word	index@(_Z20tiled_mat_mul_kernelPfS_S_iii)
        /*0020*/ 	.word	0x00000000
.L_9:


//--------------------- .nv.compat                --------------------------
	.section	.nv.compat,"",@"SHT_CUDA_COMPAT_INFO"
	.align	4
        /*0000*/ 	.byte	0x02, 0x09, 0x00, 0x00, 0x02, 0x02, 0x01, 0x00, 0x02, 0x05, 0x05, 0x00, 0x03, 0x07, 0x01, 0x01
        /*0010*/ 	.byte	0x02, 0x03, 0x00, 0x00, 0x02, 0x06, 0x01, 0x00, 0x04, 0x0b, 0x08, 0x00, 0x09, 0x00, 0x00, 0x00
        /*0020*/ 	.byte	0x00, 0x00, 0x00, 0x00


//--------------------- .nv.info._Z20tiled_mat_mul_kernelPfS_S_iii --------------------------
	.section	.nv.info._Z20tiled_mat_mul_kernelPfS_S_iii,"",@"SHT_CUDA_INFO"
	.sectionflags	@""
	.align	4


	//----- nvinfo : EIATTR_CUDA_API_VERSION
	.align		4
        /*0000*/ 	.byte	0x04, 0x37
        /*0002*/ 	.short	(.L_11 - .L_10)
.L_10:
        /*0004*/ 	.word	0x00000082


	//----- nvinfo : EIATTR_KPARAM_INFO
	.align		4
.L_11:
        /*0008*/ 	.byte	0x04, 0x17
        /*000a*/ 	.short	(.L_13 - .L_12)
.L_12:
        /*000c*/ 	.word	0x00000000
        /*0010*/ 	.short	0x0005
        /*0012*/ 	.short	0x0020
        /*0014*/ 	.byte	0x00, 0xf0, 0x11, 0x00


	//----- nvinfo : EIATTR_KPARAM_INFO
	.align		4
.L_13:
        /*0018*/ 	.byte	0x04, 0x17
        /*001a*/ 	.short	(.L_15 - .L_14)
.L_14:
        /*001c*/ 	.word	0x00000000
        /*0020*/ 	.short	0x0004
        /*0022*/ 	.short	0x001c
        /*0024*/ 	.byte	0x00, 0xf0, 0x11, 0x00


	//----- nvinfo : EIATTR_KPARAM_INFO
	.align		4
.L_15:
        /*0028*/ 	.byte	0x04, 0x17
        /*002a*/ 	.short	(.L_17 - .L_16)
.L_16:
        /*002c*/ 	.word	0x00000000
        /*0030*/ 	.short	0x0003
        /*0032*/ 	.short	0x0018
        /*0034*/ 	.byte	0x00, 0xf0, 0x11, 0x00


	//----- nvinfo : EIATTR_KPARAM_INFO
	.align		4
.L_17:
        /*0038*/ 	.byte	0x04, 0x17
        /*003a*/ 	.short	(.L_19 - .L_18)
.L_18:
        /*003c*/ 	.word	0x00000000
        /*0040*/ 	.short	0x0002
        /*0042*/ 	.short	0x0010
        /*0044*/ 	.byte	0x00, 0xf5, 0x21, 0x00


	//----- nvinfo : EIATTR_KPARAM_INFO
	.align		4
.L_19:
        /*0048*/ 	.byte	0x04, 0x17
        /*004a*/ 	.short	(.L_21 - .L_20)
.L_20:
        /*004c*/ 	.word	0x00000000
        /*0050*/ 	.short	0x0001
        /*0052*/ 	.short	0x0008
        /*0054*/ 	.byte	0x00, 0xf5, 0x21, 0x00


	//----- nvinfo : EIATTR_KPARAM_INFO
	.align		4
.L_21:
        /*0058*/ 	.byte	0x04, 0x17
        /*005a*/ 	.short	(.L_23 - .L_22)
.L_22:
        /*005c*/ 	.word	0x00000000
        /*0060*/ 	.short	0x0000
        /*0062*/ 	.short	0x0000
        /*0064*/ 	.byte	0x00, 0xf5, 0x21, 0x00


	//----- nvinfo : EIATTR_SPARSE_MMA_MASK
	.align		4
.L_23:
        /*0068*/ 	.byte	0x03, 0x50
        /*006a*/ 	.short	0x0000


	//----- nvinfo : EIATTR_MAXREG_COUNT
	.align		4
        /*006c*/ 	.byte	0x03, 0x1b
        /*006e*/ 	.short	0x00ff


	//----- nvinfo : EIATTR_NUM_BARRIERS
	.align		4
        /*0070*/ 	.byte	0x02, 0x4c
        /*0072*/ 	.byte	0x01
	.zero		1


	//----- nvinfo : EIATTR_EXTERNS
	.align		4
        /*0074*/ 	.byte	0x04, 0x0f
        /*0076*/ 	.short	(.L_25 - .L_24)


	//   ....[0]....
	.align		4
.L_24:
        /*0078*/ 	.word	index@(__assertfail)


	//----- nvinfo : EIATTR_MERCURY_ISA_VERSION
	.align		4
.L_25:
        /*007c*/ 	.byte	0x03, 0x5f
        /*007e*/ 	.short	0x0101


	//----- nvinfo : EIATTR_VRC_CTA_INIT_COUNT
	.align		4
        /*0080*/ 	.byte	0x02, 0x4a
	.zero		1
	.zero		1


	//----- nvinfo : EIATTR_SYSCALL_OFFSETS
	.align		4
        /*0084*/ 	.byte	0x04, 0x46
        /*0086*/ 	.short	(.L_27 - .L_26)


	//   ....[0]....
.L_26:
        /*0088*/ 	.word	0x00000150


	//   ....[1]....
        /*008c*/ 	.word	0x00000280


	//----- nvinfo : EIATTR_EXIT_INSTR_OFFSETS
	.align		4
.L_27:
        /*0090*/ 	.byte	0x04, 0x1c
        /*0092*/ 	.short	(.L_29 - .L_28)


	//   ....[0]....
.L_28:
        /*0094*/ 	.word	0x00000ab0


	//   ....[1]....
        /*0098*/ 	.word	0x00000b20


	//----- nvinfo : EIATTR_CRS_STACK_SIZE
	.align		4
.L_29:
        /*009c*/ 	.byte	0x04, 0x1e
        /*009e*/ 	.short	(.L_31 - .L_30)
.L_30:
        /*00a0*/ 	.word	0x00000000


	//----- nvinfo : EIATTR_CBANK_PARAM_SIZE
	.align		4
.L_31:
        /*00a4*/ 	.byte	0x03, 0x19
        /*00a6*/ 	.short	0x0024


	//----- nvinfo : EIATTR_PARAM_CBANK
	.align		4
        /*00a8*/ 	.byte	0x04, 0x0a
        /*00aa*/ 	.short	(.L_33 - .L_32)
	.align		4
.L_32:
        /*00ac*/ 	.word	index@(.nv.constant0._Z20tiled_mat_mul_kernelPfS_S_iii)
        /*00b0*/ 	.short	0x0380
        /*00b2*/ 	.short	0x0024


	//----- nvinfo : EIATTR_SW_WAR
	.align		4
.L_33:
        /*00b4*/ 	.byte	0x04, 0x36
        /*00b6*/ 	.short	(.L_35 - .L_34)
.L_34:
        /*00b8*/ 	.word	0x00000008
.L_35:


//--------------------- .nv.callgraph             --------------------------
	.section	.nv.callgraph,"",@"SHT_CUDA_CALLGRAPH"
	.align	4
	.sectionentsize	8
	.align		4
        /*0000*/ 	.word	0x00000000
	.align		4
        /*0004*/ 	.word	0xffffffff
	.align		4
        /*0008*/ 	.word	index@(_Z20tiled_mat_mul_kernelPfS_S_iii)
	.align		4
        /*000c*/ 	.word	index@(__assertfail)
	.align		4
        /*0010*/ 	.word	0x00000000
	.align		4
        /*0014*/ 	.word	0xfffffffe
	.align		4
        /*0018*/ 	.word	0x00000000
	.align		4
        /*001c*/ 	.word	0xfffffffd
	.align		4
        /*0020*/ 	.word	0x00000000
	.align		4
        /*0024*/ 	.word	0xfffffffc


//--------------------- .nv.constant4             --------------------------
	.section	.nv.constant4,"a",@progbits
	.align	8
	.align		8
.nv.constant4:
        /*0000*/ 	.dword	__assertfail
	.align		8
        /*0008*/ 	.dword	__unnamed_1
	.align		8
        /*0010*/ 	.dword	$str
	.align		8
        /*0018*/ 	.dword	$str$1
	.align		8
        /*0020*/ 	.dword	$str$2


//--------------------- .text._Z20tiled_mat_mul_kernelPfS_S_iii --------------------------
	.section	.text._Z20tiled_mat_mul_kernelPfS_S_iii,"ax",@progbits
	.align	128
        .global         _Z20tiled_mat_mul_kernelPfS_S_iii
        .type           _Z20tiled_mat_mul_kernelPfS_S_iii,@function
        .size           _Z20tiled_mat_mul_kernelPfS_S_iii,(.L_x_5 - _Z20tiled_mat_mul_kernelPfS_S_iii)
        .other          _Z20tiled_mat_mul_kernelPfS_S_iii,@"STO_CUDA_ENTRY STV_DEFAULT"
_Z20tiled_mat_mul_kernelPfS_S_iii:
.text._Z20tiled_mat_mul_kernelPfS_S_iii:
[----:B------:R-:W0:Y:S01]  /*0000*/  LDC R1, c[0x0][0x37c] ;  /* 0x0000df00ff017b82 */ /* 0x000e220000000800 */
[----:B------:R-:W1:Y:S01]  /*0010*/  LDCU UR4, c[0x0][0x360] ;  /* 0x00006c00ff0477ac */ /* 0x000e620008000800 */
[----:B------:R-:W2:Y:S01]  /*0020*/  LDCU UR38, c[0x0][0x3a0] ;  /* 0x00007400ff2677ac */ /* 0x000ea20008000800 */
[----:B------:R-:W3:Y:S01]  /*0030*/  LDCU.64 UR36, c[0x0][0x398] ;  /* 0x00007300ff2477ac */ /* 0x000ee20008000a00 */
[----:B-1----:R-:W-:-:S09]  /*0040*/  UISETP.NE.AND UP0, UPT, UR4, 0x20, UPT ;  /* 0x000000200400788c */ /* 0x002fd2000bf05270 */
[----:B--23--:R-:W-:Y:S05]  /*0050*/  BRA.U !UP0, `(.L_x_0) ;  /* 0x0000000108407547 */ /* 0x00cfea000b800000 */
[----:B------:R-:W-:Y:S01]  /*0060*/  MOV R0, 0x0 ;  /* 0x0000000000007802 */ /* 0x000fe20000000f00 */
[----:B------:R-:W1:Y:S01]  /*0070*/  LDCU.64 UR4, c[0x4][0x10] ;  /* 0x01000200ff0477ac */ /* 0x000e620008000a00 */
[----:B------:R-:W-:Y:S01]  /*0080*/  HFMA2 R8, -RZ, RZ, 0, 1.013278961181640625e-06 ;  /* 0x00000011ff087431 */ /* 0x000fe200000001ff */
[----:B------:R-:W-:Y:S01]  /*0090*/  MOV R12, 0x1 ;  /* 0x00000001000c7802 */ /* 0x000fe20000000f00 */
[----:B------:R2:W3:Y:S01]  /*00a0*/  LDC.64 R2, c[0x4][R0] ;  /* 0x0100000000027b82 */ /* 0x0004e20000000a00 */
[----:B------:R-:W4:Y:S01]  /*00b0*/  LDCU.64 UR6, c[0x4][0x18] ;  /* 0x01000300ff0677ac */ /* 0x000f220008000a00 */
[----:B------:R-:W-:Y:S01]  /*00c0*/  IMAD.MOV.U32 R13, RZ, RZ, RZ ;  /* 0x000000ffff0d7224 */ /* 0x000fe200078e00ff */
[----:B------:R-:W5:Y:S01]  /*00d0*/  LDCU.64 UR8, c[0x4][0x8] ;  /* 0x01000100ff0877ac */ /* 0x000f620008000a00 */
[----:B-1----:R-:W-:Y:S02]  /*00e0*/  MOV R4, UR4 ;  /* 0x0000000400047c02 */ /* 0x002fe40008000f00 */
[----:B------:R-:W-:-:S02]  /*00f0*/  MOV R5, UR5 ;  /* 0x0000000500057c02 */ /* 0x000fc40008000f00 */
[----:B----4-:R-:W-:Y:S02]  /*0100*/  MOV R6, UR6 ;  /* 0x0000000600067c02 */ /* 0x010fe40008000f00 */
[----:B------:R-:W-:Y:S01]  /*0110*/  MOV R7, UR7 ;  /* 0x0000000700077c02 */ /* 0x000fe20008000f00 */
[----:B-----5:R-:W-:Y:S01]  /*0120*/  IMAD.U32 R10, RZ, RZ, UR8 ;  /* 0x00000008ff0a7e24 */ /* 0x020fe2000f8e00ff */
[----:B--2---:R-:W-:-:S07]  /*0130*/  MOV R11, UR9 ;  /* 0x00000009000b7c02 */ /* 0x004fce0008000f00 */
[----:B------:R-:W-:-:S07]  /*0140*/  LEPC R20, `(.L_x_0) ;  /* 0x000000001014794e */ /* 0x000fce0000000000 */
[----:B0--3--:R-:W-:Y:S05]  /*0150*/  CALL.ABS.NOINC R2 ;  /* 0x0000000002007343 */ /* 0x009fea0003c00000 */
.L_x_0:
[----:B------:R-:W1:Y:S02]  /*0160*/  LDCU UR4, c[0x0][0x364] ;  /* 0x00006c80ff0477ac */ /* 0x000e640008000800 */
[----:B-1----:R-:W-:-:S09]  /*0170*/  UISETP.NE.AND UP0, UPT, UR4, 0x20, UPT ;  /* 0x000000200400788c */ /* 0x002fd2000bf05270 */
[----:B------:R-:W-:Y:S05]  /*0180*/  BRA.U !UP0, `(.L_x_1) ;  /* 0x0000000108407547 */ /* 0x000fea000b800000 */
[----:B------:R-:W-:Y:S01]  /*0190*/  MOV R0, 0x0 ;  /* 0x0000000000007802 */ /* 0x000fe20000000f00 */
[----:B------:R-:W1:Y:S01]  /*01a0*/  LDCU.64 UR4, c[0x4][0x20] ;  /* 0x01000400ff0477ac */ /* 0x000e620008000a00 */
[----:B------:R-:W-:Y:S02]  /*01b0*/  HFMA2 R8, -RZ, RZ, 0, 1.07288360595703125e-06 ;  /* 0x00000012ff087431 */ /* 0x000fe400000001ff */
[----:B------:R-:W-:Y:S01]  /*01c0*/  IMAD.MOV.U32 R12, RZ, RZ, 0x1 ;  /* 0x00000001ff0c7424 */ /* 0x000fe200078e00ff */
[----:B------:R2:W3:Y:S01]  /*01d0*/  LDC.64 R2, c[0x4][R0] ;  /* 0x0100000000027b82 */ /* 0x0004e20000000a00 */
[----:B------:R-:W4:Y:S01]  /*01e0*/  LDCU.64 UR6, c[0x4][0x18] ;  /* 0x01000300ff0677ac */ /* 0x000f220008000a00 */
[----:B------:R-:W-:Y:S01]  /*01f0*/  MOV R13, RZ ;  /* 0x000000ff000d7202 */ /* 0x000fe20000000f00 */
[----:B------:R-:W5:Y:S01]  /*0200*/  LDCU.64 UR8, c[0x4][0x8] ;  /* 0x01000100ff0877ac */ /* 0x000f620008000a00 */
[----:B-1----:R-:W-:Y:S02]  /*0210*/  MOV R4, UR4 ;  /* 0x0000000400047c02 */ /* 0x002fe40008000f00 */
[----:B------:R-:W-:-:S02]  /*0220*/  MOV R5, UR5 ;  /* 0x0000000500057c02 */ /* 0x000fc40008000f00 */
[----:B----4-:R-:W-:Y:S01]  /*0230*/  MOV R6, UR6 ;  /* 0x0000000600067c02 */ /* 0x010fe20008000f00 */
[----:B------:R-:W-:Y:S01]  /*0240*/  IMAD.U32 R7, RZ, RZ, UR7 ;  /* 0x00000007ff077e24 */ /* 0x000fe2000f8e00ff */
[----:B-----5:R-:W-:Y:S02]  /*0250*/  MOV R10, UR8 ;  /* 0x00000008000a7c02 */ /* 0x020fe40008000f00 */
[----:B--2---:R-:W-:-:S07]  /*0260*/  MOV R11, UR9 ;  /* 0x00000009000b7c02 */ /* 0x004fce0008000f00 */
[----:B------:R-:W-:-:S07]  /*0270*/  LEPC R20, `(.L_x_1) ;  /* 0x000000001014794e */ /* 0x000fce0000000000 */
[----:B0--3--:R-:W-:Y:S05]  /*0280*/  CALL.ABS.NOINC R2 ;  /* 0x0000000002007343 */ /* 0x009fea0003c00000 */
.L_x_1:
[----:B------:R-:W1:Y:S01]  /*0290*/  LDCU UR4, c[0x0][0x39c] ;  /* 0x00007380ff0477ac */ /* 0x000e620008000800 */
[----:B------:R-:W2:Y:S01]  /*02a0*/  S2R R19, SR_CTAID.Y ;  /* 0x0000000000137919 */ /* 0x000ea20000002600 */
[----:B------:R-:W3:Y:S01]  /*02b0*/  LDC.64 R20, c[0x0][0x358] ;  /* 0x0000d600ff147b82 */ /* 0x000ee20000000a00 */
[----:B------:R-:W-:Y:S01]  /*02c0*/  HFMA2 R25, -RZ, RZ, 0, 0 ;  /* 0x00000000ff197431 */ /* 0x000fe200000001ff */
[----:B------:R-:W2:Y:S01]  /*02d0*/  S2R R0, SR_TID.Y ;  /* 0x0000000000007919 */ /* 0x000ea20000002200 */
[----:B------:R-:W4:Y:S01]  /*02e0*/  S2R R5, SR_CTAID.X ;  /* 0x0000000000057919 */ /* 0x000f220000002500 */
[----:B------:R-:W4:Y:S01]  /*02f0*/  S2R R2, SR_TID.X ;  /* 0x0000000000027919 */ /* 0x000f220000002100 */
[----:B-1----:R-:W-:-:S05]  /*0300*/  I2FP.F32.S32 R3, UR4 ;  /* 0x0000000400037c45 */ /* 0x002fca0008201400 */
[----:B------:R-:W-:-:S04]  /*0310*/  FMUL R3, R3, 0.03125 ;  /* 0x3d00000003037820 */ /* 0x000fc80000400000 */
[----:B------:R-:W1:Y:S01]  /*0320*/  FRND.CEIL R6, R3 ;  /* 0x0000000300067307 */ /* 0x000e620000209000 */
[----:B--2---:R-:W-:Y:S02]  /*0330*/  LEA R19, R19, R0, 0x5 ;  /* 0x0000000013137211 */ /* 0x004fe400078e28ff */
[----:B-1----:R-:W-:Y:S01]  /*0340*/  FSETP.GT.AND P0, PT, R6, RZ, PT ;  /* 0x000000ff0600720b */ /* 0x002fe20003f04000 */
[----:B----4-:R-:W-:-:S12]  /*0350*/  IMAD R16, R5, 0x20, R2 ;  /* 0x0000002005107824 */ /* 0x010fd800078e0202 */
[----:B---3--:R-:W-:Y:S05]  /*0360*/  @!P0 BRA `(.L_x_2) ;  /* 0x0000000400c08947 */ /* 0x008fea0003800000 */
[----:B------:R-:W1:Y:S01]  /*0370*/  S2UR UR6, SR_CgaCtaId ;  /* 0x00000000000679c3 */ /* 0x000e620000008800 */
[----:B------:R-:W-:Y:S01]  /*0380*/  UMOV UR4, 0x400 ;  /* 0x0000040000047882 */ /* 0x000fe20000000000 */
[----:B------:R-:W-:Y:S01]  /*0390*/  MOV R25, RZ ;  /* 0x000000ff00197202 */ /* 0x000fe20000000f00 */
[----:B------:R-:W-:Y:S01]  /*03a0*/  UIADD3 UR5, UPT, UPT, UR4, 0x1000, URZ ;  /* 0x0000100004057890 */ /* 0x000fe2000fffe0ff */
[----:B------:R-:W-:Y:S01]  /*03b0*/  MOV R5, RZ ;  /* 0x000000ff00057202 */ /* 0x000fe20000000f00 */
[----:B-1----:R-:W-:Y:S02]  /*03c0*/  ULEA UR4, UR6, UR4, 0x18 ;  /* 0x0000000406047291 */ /* 0x002fe4000f8ec0ff */
[----:B------:R-:W-:-:S04]  /*03d0*/  ULEA UR5, UR6, UR5, 0x18 ;  /* 0x0000000506057291 */ /* 0x000fc8000f8ec0ff */
[----:B------:R-:W-:Y:S02]  /*03e0*/  LEA R17, R0, UR4, 0x7 ;  /* 0x0000000400117c11 */ /* 0x000fe4000f8e38ff */
[C---:B------:R-:W-:Y:S02]  /*03f0*/  LEA R7, R2.reuse, UR5, 0x2 ;  /* 0x0000000502077c11 */ /* 0x040fe4000f8e10ff */
[----:B------:R-:W-:Y:S02]  /*0400*/  LEA R4, R2, R17, 0x2 ;  /* 0x0000001102047211 */ /* 0x000fe400078e10ff */
[----:B------:R-:W-:-:S07]  /*0410*/  LEA R3, R0, R7, 0x7 ;  /* 0x0000000700037211 */ /* 0x000fce00078e38ff */
.L_x_3:
[C---:B------:R-:W-:Y:S01]  /*0420*/  IMAD R12, R5.reuse, 0x20, R2 ;  /* 0x00000020050c7824 */ /* 0x040fe200078e0202 */
[----:B------:R-:W-:Y:S02]  /*0430*/  LEA R15, R5, R0, 0x5 ;  /* 0x00000000050f7211 */ /* 0x000fe400078e28ff */
[----:B------:R-:W-:Y:S02]  /*0440*/  MOV R29, RZ ;  /* 0x000000ff001d7202 */ /* 0x000fe40000000f00 */
[----:B------:R-:W-:Y:S02]  /*0450*/  ISETP.GE.AND P0, PT, R12, UR37, PT ;  /* 0x000000250c007c0c */ /* 0x000fe4000bf06270 */
[----:B------:R-:W-:Y:S02]  /*0460*/  ISETP.GE.AND P1, PT, R15, UR37, PT ;  /* 0x000000250f007c0c */ /* 0x000fe4000bf26270 */
[----:B------:R-:W-:Y:S02]  /*0470*/  ISETP.GE.OR P0, PT, R19, UR36, P0 ;  /* 0x0000002413007c0c */ /* 0x000fe40008706670 */
[----:B------:R-:W-:-:S11]  /*0480*/  ISETP.GE.OR P1, PT, R16, UR38, P1 ;  /* 0x0000002610007c0c */ /* 0x000fd60008f26670 */
[----:B------:R-:W1:Y:S01]  /*0490*/  @!P0 LDC.64 R8, c[0x0][0x380] ;  /* 0x0000e000ff088b82 */ /* 0x000e620000000a00 */
[C---:B------:R-:W-:Y:S01]  /*04a0*/  @!P0 R2UR UR4, R20.reuse ;  /* 0x00000000140482ca */ /* 0x040fe200000e0000 */
[----:B------:R-:W-:Y:S01]  /*04b0*/  @!P0 IMAD R13, R19, UR37, R12 ;  /* 0x00000025130d8c24 */ /* 0x000fe2000f8e020c */
[C---:B------:R-:W-:Y:S02]  /*04c0*/  @!P0 R2UR UR5, R21.reuse ;  /* 0x00000000150582ca */ /* 0x040fe400000e0000 */
[----:B------:R-:W-:Y:S02]  /*04d0*/  @!P1 R2UR UR6, R20 ;  /* 0x00000000140692ca */ /* 0x000fe400000e0000 */
[----:B------:R-:W-:Y:S01]  /*04e0*/  @!P1 R2UR UR7, R21 ;  /* 0x00000000150792ca */ /* 0x000fe200000e0000 */
[----:B------:R-:W2:Y:S01]  /*04f0*/  @!P1 LDC.64 R10, c[0x0][0x388] ;  /* 0x0000e200ff0a9b82 */ /* 0x000ea20000000a00 */
[----:B------:R-:W-:Y:S02]  /*0500*/  HFMA2 R24, -RZ, RZ, 0, 0 ;  /* 0x00000000ff187431 */ /* 0x000fe400000001ff */
[----:B-1----:R-:W-:-:S04]  /*0510*/  @!P0 IMAD.WIDE R8, R13, 0x4, R8 ;  /* 0x000000040d088825 */ /* 0x002fc800078e0208 */
[----:B------:R-:W-:Y:S01]  /*0520*/  @!P1 IMAD R13, R15, UR38, R16 ;  /* 0x000000260f0d9c24 */ /* 0x000fe2000f8e0210 */
[----:B------:R-:W3:Y:S03]  /*0530*/  @!P0 LDG.E R29, desc[UR4][R8.64] ;  /* 0x00000004081d8981 */ /* 0x000ee6000c1e1900 */
[----:B--2---:R-:W-:-:S05]  /*0540*/  @!P1 IMAD.WIDE R10, R13, 0x4, R10 ;  /* 0x000000040d0a9825 */ /* 0x004fca00078e020a */
[----:B------:R-:W2:Y:S01]  /*0550*/  @!P1 LDG.E R24, desc[UR6][R10.64] ;  /* 0x000000060a189981 */ /* 0x000ea2000c1e1900 */
[----:B------:R-:W-:Y:S05]  /*0560*/  WARPSYNC.ALL ;  /* 0x0000000000007948 */ /* 0x000fea0003800000 */
[----:B------:R-:W-:Y:S01]  /*0570*/  IADD3 R5, PT, PT, R5, 0x1, RZ ;  /* 0x0000000105057810 */ /* 0x000fe20007ffe0ff */
[----:B---3--:R-:W-:Y:S04]  /*0580*/  STS [R4], R29 ;  /* 0x0000001d04007388 */ /* 0x008fe80000000800 */
[----:B--2---:R-:W-:Y:S01]  /*0590*/  STS [R3], R24 ;  /* 0x0000001803007388 */ /* 0x004fe20000000800 */
[----:B------:R-:W-:Y:S06]  /*05a0*/  BAR.SYNC.DEFER_BLOCKING 0x0 ;  /* 0x0000000000007b1d */ /* 0x000fec0000010000 */
[----:B------:R-:W-:Y:S04]  /*05b0*/  LDS R22, [R7] ;  /* 0x0000000007167984 */ /* 0x000fe80000000800 */
[----:B------:R-:W1:Y:S04]  /*05c0*/  LDS.128 R12, [R17] ;  /* 0x00000000110c7984 */ /* 0x000e680000000c00 */
[----:B------:R-:W2:Y:S04]  /*05d0*/  LDS R26, [R7+0x80] ;  /* 0x00008000071a7984 */ /* 0x000ea80000000800 */
[----:B------:R-:W3:Y:S04]  /*05e0*/  LDS R27, [R7+0x100] ;  /* 0x00010000071b7984 */ /* 0x000ee80000000800 */
[----:B------:R-:W4:Y:S04]  /*05f0*/  LDS R18, [R7+0x180] ;  /* 0x0001800007127984 */ /* 0x000f280000000800 */
[----:B------:R-:W-:Y:S04]  /*0600*/  LDS R23, [R7+0x200] ;  /* 0x0002000007177984 */ /* 0x000fe80000000800 */
[----:B------:R-:W5:Y:S04]  /*0610*/  LDS.128 R8, [R17+0x10] ;  /* 0x0000100011087984 */ /* 0x000f680000000c00 */
[----:B------:R-:W-:Y:S01]  /*0620*/  LDS R24, [R7+0x380] ;  /* 0x0003800007187984 */ /* 0x000fe20000000800 */
[----:B-1----:R-:W-:-:S03]  /*0630*/  FFMA R12, R12, R22, R25 ;  /* 0x000000160c0c7223 */ /* 0x002fc60000000019 */
[----:B------:R-:W1:Y:S04]  /*0640*/  LDS R22, [R7+0x280] ;  /* 0x0002800007167984 */ /* 0x000e680000000800 */
[----:B------:R-:W0:Y:S01]  /*0650*/  LDS R25, [R7+0x300] ;  /* 0x0003000007197984 */ /* 0x000e220000000800 */
[----:B--2---:R-:W-:-:S03]  /*0660*/  FFMA R12, R26, R13, R12 ;  /* 0x0000000d1a0c7223 */ /* 0x004fc6000000000c */
[----:B------:R-:W-:Y:S01]  /*0670*/  LDS R26, [R7+0x580] ;  /* 0x00058000071a7984 */ /* 0x000fe20000000800 */
[----:B---3--:R-:W-:-:S04]  /*0680*/  FFMA R27, R27, R14, R12 ;  /* 0x0000000e1b1b7223 */ /* 0x008fc8000000000c */
[----:B----4-:R-:W-:Y:S02]  /*0690*/  FFMA R29, R18, R15, R27 ;  /* 0x0000000f121d7223 */ /* 0x010fe4000000001b */
[----:B------:R-:W-:Y:S04]  /*06a0*/  LDS R27, [R7+0x400] ;  /* 0x00040000071b7984 */ /* 0x000fe80000000800 */
[----:B------:R-:W2:Y:S01]  /*06b0*/  LDS.128 R12, [R17+0x20] ;  /* 0x00002000110c7984 */ /* 0x000ea20000000c00 */
[----:B-----5:R-:W-:-:S03]  /*06c0*/  FFMA R23, R8, R23, R29 ;  /* 0x0000001708177223 */ /* 0x020fc6000000001d */
[----:B------:R-:W3:Y:S01]  /*06d0*/  LDS R18, [R7+0x480] ;  /* 0x0004800007127984 */ /* 0x000ee20000000800 */
[----:B-1----:R-:W-:-:S03]  /*06e0*/  FFMA R22, R22, R9, R23 ;  /* 0x0000000916167223 */ /* 0x002fc60000000017 */
[----:B------:R-:W1:Y:S01]  /*06f0*/  LDS R23, [R7+0x500] ;  /* 0x0005000007177984 */ /* 0x000e620000000800 */
[----:B0-----:R-:W-:-:S03]  /*0700*/  FFMA R25, R25, R10, R22 ;  /* 0x0000000a19197223 */ /* 0x001fc60000000016 */
[----:B------:R-:W-:Y:S01]  /*0710*/  LDS R22, [R7+0x680] ;  /* 0x0006800007167984 */ /* 0x000fe20000000800 */
[----:B------:R-:W-:-:S03]  /*0720*/  FFMA R29, R24, R11, R25 ;  /* 0x0000000b181d7223 */ /* 0x000fc60000000019 */
[----:B------:R-:W-:Y:S04]  /*0730*/  LDS R25, [R7+0x600] ;  /* 0x0006000007197984 */ /* 0x000fe80000000800 */
[----:B------:R-:W0:Y:S04]  /*0740*/  LDS.128 R8, [R17+0x30] ;  /* 0x0000300011087984 */ /* 0x000e280000000c00 */
[----:B------:R-:W-:Y:S01]  /*0750*/  LDS R24, [R7+0x780] ;  /* 0x0007800007187984 */ /* 0x000fe20000000800 */
[----:B--2---:R-:W-:-:S04]  /*0760*/  FFMA R27, R12, R27, R29 ;  /* 0x0000001b0c1b7223 */ /* 0x004fc8000000001d */
[----:B---3--:R-:W-:Y:S02]  /*0770*/  FFMA R18, R18, R13, R27 ;  /* 0x0000000d12127223 */ /* 0x008fe4000000001b */
[----:B------:R-:W2:Y:S02]  /*0780*/  LDS R27, [R7+0x700] ;  /* 0x00070000071b7984 */ /* 0x000ea40000000800 */
[----:B-1----:R-:W-:Y:S02]  /*0790*/  FFMA R23, R23, R14, R18 ;  /* 0x0000000e17177223 */ /* 0x002fe40000000012 */
[----:B------:R-:W-:Y:S02]  /*07a0*/  LDS R18, [R7+0x880] ;  /* 0x0008800007127984 */ /* 0x000fe40000000800 */
[----:B------:R-:W-:Y:S02]  /*07b0*/  FFMA R29, R26, R15, R23 ;  /* 0x0000000f1a1d7223 */ /* 0x000fe40000000017 */
[----:B------:R-:W-:Y:S04]  /*07c0*/  LDS R23, [R7+0x800] ;  /* 0x0008000007177984 */ /* 0x000fe80000000800 */
[----:B------:R-:W1:Y:S01]  /*07d0*/  LDS.128 R12, [R17+0x40] ;  /* 0x00004000110c7984 */ /* 0x000e620000000c00 */
[----:B0-----:R-:W-:-:S03]  /*07e0*/  FFMA R25, R8, R25, R29 ;  /* 0x0000001908197223 */ /* 0x001fc6000000001d */
[----:B------:R-:W0:Y:S04]  /*07f0*/  LDS R29, [R7+0x900] ;  /* 0x00090000071d7984 */ /* 0x000e280000000800 */
[----:B------:R-:W3:Y:S01]  /*0800*/  LDS R26, [R7+0x980] ;  /* 0x00098000071a7984 */ /* 0x000ee20000000800 */
[----:B------:R-:W-:-:S03]  /*0810*/  FFMA R22, R22, R9, R25 ;  /* 0x0000000916167223 */ /* 0x000fc60000000019 */
[----:B------:R-:W-:Y:S01]  /*0820*/  LDS R25, [R7+0xa00] ;  /* 0x000a000007197984 */ /* 0x000fe20000000800 */
[----:B--2---:R-:W-:-:S03]  /*0830*/  FFMA R27, R27, R10, R22 ;  /* 0x0000000a1b1b7223 */ /* 0x004fc60000000016 */
[----:B------:R-:W-:Y:S01]  /*0840*/  LDS R22, [R7+0xa80] ;  /* 0x000a800007167984 */ /* 0x000fe20000000800 */
[----:B------:R-:W-:-:S03]  /*0850*/  FFMA R27, R24, R11, R27 ;  /* 0x0000000b181b7223 */ /* 0x000fc6000000001b */
[----:B------:R-:W2:Y:S04]  /*0860*/  LDS.128 R8, [R17+0x50] ;  /* 0x0000500011087984 */ /* 0x000ea80000000c00 */
[----:B------:R-:W-:Y:S01]  /*0870*/  LDS R24, [R7+0xb80] ;  /* 0x000b800007187984 */ /* 0x000fe20000000800 */
[----:B-1----:R-:W-:-:S03]  /*0880*/  FFMA R23, R12, R23, R27 ;  /* 0x000000170c177223 */ /* 0x002fc6000000001b */
[----:B------:R-:W-:Y:S01]  /*0890*/  LDS R27, [R7+0xc00] ;  /* 0x000c0000071b7984 */ /* 0x000fe20000000800 */
[----:B------:R-:W-:-:S03]  /*08a0*/  FFMA R18, R18, R13, R23 ;  /* 0x0000000d12127223 */ /* 0x000fc60000000017 */
[----:B------:R-:W1:Y:S01]  /*08b0*/  LDS R23, [R7+0xb00] ;  /* 0x000b000007177984 */ /* 0x000e620000000800 */
[----:B0-----:R-:W-:-:S03]  /*08c0*/  FFMA R29, R29, R14, R18 ;  /* 0x0000000e1d1d7223 */ /* 0x001fc60000000012 */
[----:B------:R-:W-:Y:S01]  /*08d0*/  LDS R18, [R7+0xc80] ;  /* 0x000c800007127984 */ /* 0x000fe20000000800 */
[----:B---3--:R-:W-:-:S03]  /*08e0*/  FFMA R29, R26, R15, R29 ;  /* 0x0000000f1a1d7223 */ /* 0x008fc6000000001d */
[----:B------:R-:W0:Y:S01]  /*08f0*/  LDS.128 R12, [R17+0x60] ;  /* 0x00006000110c7984 */ /* 0x000e220000000c00 */
[----:B--2---:R-:W-:-:S04]  /*0900*/  FFMA R25, R8, R25, R29 ;  /* 0x0000001908197223 */ /* 0x004fc8000000001d */
[----:B------:R-:W-:Y:S02]  /*0910*/  FFMA R22, R22, R9, R25 ;  /* 0x0000000916167223 */ /* 0x000fe40000000019 */
[----:B------:R-:W2:Y:S02]  /*0920*/  LDS R25, [R7+0xd00] ;  /* 0x000d000007197984 */ /* 0x000ea40000000800 */
[----:B-1----:R-:W-:Y:S02]  /*0930*/  FFMA R23, R23, R10, R22 ;  /* 0x0000000a17177223 */ /* 0x002fe40000000016 */
[----:B------:R-:W1:Y:S02]  /*0940*/  LDS R22, [R7+0xd80] ;  /* 0x000d800007167984 */ /* 0x000e640000000800 */
[----:B------:R-:W-:Y:S02]  /*0950*/  FFMA R29, R24, R11, R23 ;  /* 0x0000000b181d7223 */ /* 0x000fe40000000017 */
[----:B------:R-:W-:Y:S04]  /*0960*/  LDS R23, [R7+0xe00] ;  /* 0x000e000007177984 */ /* 0x000fe80000000800 */
[----:B------:R-:W3:Y:S01]  /*0970*/  LDS.128 R8, [R17+0x70] ;  /* 0x0000700011087984 */ /* 0x000ee20000000c00 */
[----:B0-----:R-:W-:-:S03]  /*0980*/  FFMA R27, R12, R27, R29 ;  /* 0x0000001b0c1b7223 */ /* 0x001fc6000000001d */
[----:B------:R-:W0:Y:S01]  /*0990*/  LDS R12, [R7+0xe80] ;  /* 0x000e8000070c7984 */ /* 0x000e220000000800 */
[----:B------:R-:W-:-:S03]  /*09a0*/  FFMA R24, R18, R13, R27 ;  /* 0x0000000d12187223 */ /* 0x000fc6000000001b */
[----:B------:R-:W4:Y:S04]  /*09b0*/  LDS R13, [R7+0xf00] ;  /* 0x000f0000070d7984 */ /* 0x000f280000000800 */
[----:B------:R-:W5:Y:S01]  /*09c0*/  LDS R18, [R7+0xf80] ;  /* 0x000f800007127984 */ /* 0x000f620000000800 */
[----:B--2---:R-:W-:-:S04]  /*09d0*/  FFMA R25, R25, R14, R24 ;  /* 0x0000000e19197223 */ /* 0x004fc80000000018 */
[----:B-1----:R-:W-:-:S04]  /*09e0*/  FFMA R15, R22, R15, R25 ;  /* 0x0000000f160f7223 */ /* 0x002fc80000000019 */
[----:B---3--:R-:W-:Y:S01]  /*09f0*/  FFMA R15, R8, R23, R15 ;  /* 0x00000017080f7223 */ /* 0x008fe2000000000f */
[----:B------:R-:W-:Y:S01]  /*0a00*/  I2FP.F32.U32 R23, R5 ;  /* 0x0000000500177245 */ /* 0x000fe20000201000 */
[----:B------:R-:W-:Y:S03]  /*0a10*/  BAR.SYNC.DEFER_BLOCKING 0x0 ;  /* 0x0000000000007b1d */ /* 0x000fe60000010000 */
[----:B------:R-:W-:Y:S01]  /*0a20*/  FSETP.GT.AND P0, PT, R6, R23, PT ;  /* 0x000000170600720b */ /* 0x000fe20003f04000 */
[----:B0-----:R-:W-:-:S04]  /*0a30*/  FFMA R12, R12, R9, R15 ;  /* 0x000000090c0c7223 */ /* 0x001fc8000000000f */
[----:B----4-:R-:W-:-:S04]  /*0a40*/  FFMA R13, R13, R10, R12 ;  /* 0x0000000a0d0d7223 */ /* 0x010fc8000000000c */
[----:B-----5:R-:W-:-:S04]  /*0a50*/  FFMA R25, R18, R11, R13 ;  /* 0x0000000b12197223 */ /* 0x020fc8000000000d */
[----:B------:R-:W-:Y:S05]  /*0a60*/  @P0 BRA `(.L_x_3) ;  /* 0xfffffff8006c0947 */ /* 0x000fea000383ffff */
.L_x_2:
[----:B------:R-:W1:Y:S01]  /*0a70*/  LDC R5, c[0x0][0x3a0] ;  /* 0x0000e800ff057b82 */ /* 0x000e620000000800 */
[----:B------:R-:W2:Y:S01]  /*0a80*/  LDCU UR4, c[0x0][0x398] ;  /* 0x00007300ff0477ac */ /* 0x000ea20008000800 */
[----:B-1----:R-:W-:-:S04]  /*0a90*/  ISETP.GE.AND P0, PT, R16, R5, PT ;  /* 0x000000051000720c */ /* 0x002fc80003f06270 */
[----:B--2---:R-:W-:-:S13]  /*0aa0*/  ISETP.GE.OR P0, PT, R19, UR4, P0 ;  /* 0x0000000413007c0c */ /* 0x004fda0008706670 */
[----:B------:R-:W-:Y:S05]  /*0ab0*/  @P0 EXIT ;  /* 0x000000000000094d */ /* 0x000fea0003800000 */
[----:B------:R-:W1:Y:S01]  /*0ac0*/  LDC.64 R2, c[0x0][0x390] ;  /* 0x0000e400ff027b82 */ /* 0x000e620000000a00 */
[----:B------:R-:W-:Y:S01]  /*0ad0*/  R2UR UR4, R20 ;  /* 0x00000000140472ca */ /* 0x000fe200000e0000 */
[----:B------:R-:W-:Y:S01]  /*0ae0*/  IMAD R19, R19, R5, R16 ;  /* 0x0000000513137224 */ /* 0x000fe200078e0210 */
[----:B------:R-:W-:-:S03]  /*0af0*/  R2UR UR5, R21 ;  /* 0x00000000150572ca */ /* 0x000fc600000e0000 */
[----:B-1----:R-:W-:-:S10]  /*0b00*/  IMAD.WIDE.U32 R2, R19, 0x4, R2 ;  /* 0x0000000413027825 */ /* 0x002fd400078e0002 */
[----:B------:R-:W-:Y:S01]  /*0b10*/  STG.E desc[UR4][R2.64], R25 ;  /* 0x0000001902007986 */ /* 0x000fe2000c101904 */
[----:B------:R-:W-:Y:S05]  /*0b20*/  EXIT ;  /* 0x000000000000794d */ /* 0x000fea0003800000 */
.L_x_4:
[----:B------:R-:W-:-:S00]  /*0b30*/  BRA `(.L_x_4) ;  /* 0xfffffffc00fc7947 */ /* 0x000fc0000383ffff */
[----:B------:R-:W-:-:S00]  /*0b40*/  NOP ;  /* 0x0000000000007918 */ /* 0x000fc00000000000 */
        /* <DEDUP_REMOVED lines=11> */
.L_x_5:


//--------------------- .nv.global.init           --------------------------
	.section	.nv.global.init,"aw",@progbits
.nv.global.init:
	.type		$str$2,@object
	.size		$str$2,($str - $str$2)
$str$2:
        /*0000*/ 	.byte	0x54, 0x49, 0x4c, 0x45, 0x5f, 0x57, 0x49, 0x44, 0x54, 0x48, 0x20, 0x3d, 0x3d, 0x20, 0x62, 0x6c
        /*0010*/ 	.byte	0x6f, 0x63, 0x6b, 0x44, 0x69, 0x6d, 0x2e, 0x79, 0x00
	.type		$str,@object
	.size		$str,($str$1 - $str)
$str:
        /*0019*/ 	.byte	0x54, 0x49, 0x4c, 0x45, 0x5f, 0x57, 0x49, 0x44, 0x54, 0x48, 0x20, 0x3d, 0x3d, 0x20, 0x62, 0x6c
        /*0029*/ 	.byte	0x6f, 0x63, 0x6b, 0x44, 0x69, 0x6d, 0x2e, 0x78, 0x00
	.type		$str$1,@object
	.size		$str$1,(__unnamed_1 - $str$1)
$str$1:
        /*0032*/ 	.byte	0x2f, 0x74, 0x6d, 0x70, 0x2f, 0x73, 0x61, 0x73, 0x73, 0x5f, 0x63, 0x75, 0x5f, 0x71, 0x6c, 0x71
        /*0042*/ 	.byte	0x78, 0x6c, 0x64, 0x62, 0x30, 0x2f, 0x6b, 0x2e, 0x63, 0x75, 0x00
	.type		__unnamed_1,@object
	.size		__unnamed_1,(.L_0 - __unnamed_1)
__unnamed_1:
        /*004d*/ 	.byte	0x76, 0x6f, 0x69, 0x64, 0x20, 0x74, 0x69, 0x6c, 0x65, 0x64, 0x5f, 0x6d, 0x61, 0x74, 0x5f, 0x6d
        /*005d*/ 	.byte	0x75, 0x6c, 0x5f, 0x6b, 0x65, 0x72, 0x6e, 0x65, 0x6c, 0x28, 0x66, 0x6c, 0x6f, 0x61, 0x74, 0x20
        /*006d*/ 	.byte	0x2a, 0x2c, 0x20, 0x66, 0x6c, 0x6f, 0x61, 0x74, 0x20, 0x2a, 0x2c, 0x20, 0x66, 0x6c, 0x6f, 0x61
        /*007d*/ 	.byte	0x74, 0x20, 0x2a, 0x2c, 0x20, 0x69, 0x6e, 0x74, 0x2c, 0x20, 0x69, 0x6e, 0x74, 0x2c, 0x20, 0x69
        /*008d*/ 	.byte	0x6e, 0x74, 0x29, 0x00
.L_0:


//--------------------- .nv.shared._Z20tiled_mat_mul_kernelPfS_S_iii --------------------------
	.section	.nv.shared._Z20tiled_mat_mul_kernelPfS_S_iii,"aw",@nobits
	.sectionflags	@""
	.align	4
.nv.shared._Z20tiled_mat_mul_kernelPfS_S_iii:
	.zero		9216


//--------------------- .nv.shared.reserved.0     --------------------------
	.section	.nv.shared.reserved.0,"aw",@nobits
	.weak		__nv_reservedSMEM_offset_0_alias
	.size		__nv_reservedSMEM_offset_0_alias, 0, 64
	.other		__nv_reservedSMEM_offset_0_alias,@"STO_CUDA_RESERVED_SHARED STV_DEFAULT"
__nv_reservedSMEM_offset_0_alias:
	.zero		0
	.zero		64


//--------------------- .nv.constant0._Z20tiled_mat_mul_kernelPfS_S_iii --------------------------
	.section	.nv.constant0._Z20tiled_mat_mul_kernelPfS_S_iii,"a",@progbits
	.sectionflags	@""
	.align	4
.nv.constant0._Z20tiled_mat_mul_kernelPfS_S_iii:
	.zero		932


//--------------------- SYMBOLS --------------------------

	.type		.nv.reservedSmem.offset0,@object
	.size		.nv.reservedSmem.offset0,0x4
	.type		.nv.reservedSmem.cap,@object
	.size		.nv.reservedSmem.cap,0x4
	.type		__assertfail,@function
